	.headerflags	@"EF_CUDA_TEXMODE_UNIFIED EF_CUDA_64BIT_ADDRESS EF_CUDA_ACCELERATORS EF_CUDA_SM90 EF_CUDA_VIRTUAL_SM(EF_CUDA_SM90)"
	.elftype	@"ET_EXEC"


//--------------------- .nv.info                  --------------------------
	.section	.nv.info,"",@"SHT_CUDA_INFO"
	.align	4


	//----- nvinfo : EIATTR_REGCOUNT
	.align		4
        /*0000*/ 	.byte	0x04, 0x2f
        /*0002*/ 	.short	(.L_1 - .L_0)
	.align		4
.L_0:
        /*0004*/ 	.word	index@(triton_poi_fused_convolution_leaky_relu_18)
        /*0008*/ 	.word	0x0000001a


	//----- nvinfo : EIATTR_MIN_STACK_SIZE
	.align		4
.L_1:
        /*000c*/ 	.byte	0x04, 0x12
        /*000e*/ 	.short	(.L_3 - .L_2)
	.align		4
.L_2:
        /*0010*/ 	.word	index@(triton_poi_fused_convolution_leaky_relu_18)
        /*0014*/ 	.word	0x00000000


	//----- nvinfo : EIATTR_FRAME_SIZE
	.align		4
.L_3:
        /*0018*/ 	.byte	0x04, 0x11
        /*001a*/ 	.short	(.L_5 - .L_4)
	.align		4
.L_4:
        /*001c*/ 	.word	index@(triton_poi_fused_convolution_leaky_relu_18)
        /*0020*/ 	.word	0x00000000


	//----- nvinfo : EIATTR_MIN_STACK_SIZE
	.align		4
.L_5:
        /*0024*/ 	.byte	0x04, 0x12
        /*0026*/ 	.short	(.L_7 - .L_6)
	.align		4
.L_6:
        /*0028*/ 	.word	index@(triton_poi_fused_convolution_leaky_relu_18)
        /*002c*/ 	.word	0x00000000
.L_7:


//--------------------- .nv.info.triton_poi_fused_convolution_leaky_relu_18 --------------------------
	.section	.nv.info.triton_poi_fused_convolution_leaky_relu_18,"",@"SHT_CUDA_INFO"
	.sectionflags	@""
	.align	4


	//----- nvinfo : EIATTR_CUDA_API_VERSION
	.align		4
        /*0000*/ 	.byte	0x04, 0x37
        /*0002*/ 	.short	(.L_9 - .L_8)
.L_8:
        /*0004*/ 	.word	0x0000007c


	//----- nvinfo : EIATTR_KPARAM_INFO
	.align		4
.L_9:
        /*0008*/ 	.byte	0x04, 0x17
        /*000a*/ 	.short	(.L_11 - .L_10)
.L_10:
        /*000c*/ 	.word	0x00000000
        /*0010*/ 	.short	0x0002
        /*0012*/ 	.short	0x0010
        /*0014*/ 	.byte	0x00, 0xf0, 0x11, 0x00


	//----- nvinfo : EIATTR_KPARAM_INFO
	.align		4
.L_11:
        /*0018*/ 	.byte	0x04, 0x17
        /*001a*/ 	.short	(.L_13 - .L_12)
.L_12:
        /*001c*/ 	.word	0x00000000
        /*0020*/ 	.short	0x0001
        /*0022*/ 	.short	0x0008
        /*0024*/ 	.byte	0x00, 0xf4, 0x21, 0x00


	//----- nvinfo : EIATTR_KPARAM_INFO
	.align		4
.L_13:
        /*0028*/ 	.byte	0x04, 0x17
        /*002a*/ 	.short	(.L_15 - .L_14)
.L_14:
        /*002c*/ 	.word	0x00000000
        /*0030*/ 	.short	0x0000
        /*0032*/ 	.short	0x0000
        /*0034*/ 	.byte	0x00, 0xf4, 0x21, 0x00


	//----- nvinfo : EIATTR_SPARSE_MMA_MASK
	.align		4
.L_15:
        /*0038*/ 	.byte	0x03, 0x50
        /*003a*/ 	.short	0x0000


	//----- nvinfo : EIATTR_MAXREG_COUNT
	.align		4
        /*003c*/ 	.byte	0x03, 0x1b
        /*003e*/ 	.short	0x00ff


	//----- nvinfo : EIATTR_EXIT_INSTR_OFFSETS
	.align		4
        /*0040*/ 	.byte	0x04, 0x1c
        /*0042*/ 	.short	(.L_17 - .L_16)


	//   ....[0]....
.L_16:
        /*0044*/ 	.word	0x00000480


	//   ....[1]....
        /*0048*/ 	.word	0x000004a0


	//----- nvinfo : EIATTR_REQNTID
	.align		4
.L_17:
        /*004c*/ 	.byte	0x04, 0x10
        /*004e*/ 	.short	(.L_19 - .L_18)
.L_18:
        /*0050*/ 	.word	0x00000080
        /*0054*/ 	.word	0x00000001
        /*0058*/ 	.word	0x00000001


	//----- nvinfo : EIATTR_CBANK_PARAM_SIZE
	.align		4
.L_19:
        /*005c*/ 	.byte	0x03, 0x19
        /*005e*/ 	.short	0x0014


	//----- nvinfo : EIATTR_PARAM_CBANK
	.align		4
        /*0060*/ 	.byte	0x04, 0x0a
        /*0062*/ 	.short	(.L_21 - .L_20)
	.align		4
.L_20:
        /*0064*/ 	.word	index@(.nv.constant0.triton_poi_fused_convolution_leaky_relu_18)
        /*0068*/ 	.short	0x0210
        /*006a*/ 	.short	0x0014


	//----- nvinfo : EIATTR_SW_WAR
	.align		4
.L_21:
        /*006c*/ 	.byte	0x04, 0x36
        /*006e*/ 	.short	(.L_23 - .L_22)
.L_22:
        /*0070*/ 	.word	0x00000008
.L_23:


//--------------------- .nv.callgraph             --------------------------
	.section	.nv.callgraph,"",@"SHT_CUDA_CALLGRAPH"
	.align	4
	.sectionentsize	8
	.align		4
        /*0000*/ 	.word	0x00000000
	.align		4
        /*0004*/ 	.word	0xffffffff
	.align		4
        /*0008*/ 	.word	0x00000000
	.align		4
        /*000c*/ 	.word	0xfffffffe
	.align		4
        /*0010*/ 	.word	0x00000000
	.align		4
        /*0014*/ 	.word	0xfffffffd
	.align		4
        /*0018*/ 	.word	0x00000000
	.align		4
        /*001c*/ 	.word	0xfffffffc


//--------------------- .text.triton_poi_fused_convolution_leaky_relu_18 --------------------------
	.section	.text.triton_poi_fused_convolution_leaky_relu_18,"ax",@progbits
	.align	128
        .global         triton_poi_fused_convolution_leaky_relu_18
        .type           triton_poi_fused_convolution_leaky_relu_18,@function
        .size           triton_poi_fused_convolution_leaky_relu_18,(.L_x_1 - triton_poi_fused_convolution_leaky_relu_18)
        .other          triton_poi_fused_convolution_leaky_relu_18,@"STO_CUDA_ENTRY STV_DEFAULT"
triton_poi_fused_convolution_leaky_relu_18:
.text.triton_poi_fused_convolution_leaky_relu_18:
[----:B------:R-:W0:Y:S02]  /*0000*/  LDC R1, c[0x0][0x28] ;  /* 0x00000a00ff017b82 */ /* 0x000e240000000800 */
[----:B------:R-:W1:Y:S01]  /*0010*/  S2R R0, SR_TID.X ;  /* 0x0000000000007919 */ /* 0x000e620000002100 */
[----:B------:R-:W2:Y:S01]  /*0020*/  LDC.64 R4, c[0x0][0x210] ;  /* 0x00008400ff047b82 */ /* 0x000ea20000000a00 */
[----:B------:R-:W-:Y:S02]  /*0030*/  CS2R R16, SRZ ;  /* 0x0000000000107805 */ /* 0x000fe4000001ff00 */
[----:B------:R-:W-:Y:S01]  /*0040*/  CS2R R18, SRZ ;  /* 0x0000000000127805 */ /* 0x000fe2000001ff00 */
[----:B------:R-:W3:Y:S01]  /*0050*/  S2R R13, SR_CTAID.X ;  /* 0x00000000000d7919 */ /* 0x000ee20000002500 */
[----:B------:R-:W-:-:S03]  /*0060*/  ULDC.64 UR4, c[0x0][0x208] ;  /* 0x0000820000047ab9 */ /* 0x000fc60000000a00 */
[----:B------:R-:W4:Y:S01]  /*0070*/  LDC.64 R2, c[0x0][0x218] ;  /* 0x00008600ff027b82 */ /* 0x000f220000000a00 */
[----:B-1----:R-:W-:-:S05]  /*0080*/  IMAD.SHL.U32 R0, R0, 0x4, RZ ;  /* 0x0000000400007824 */ /* 0x002fca00078e00ff */
[----:B------:R-:W-:-:S05]  /*0090*/  LOP3.LUT R0, R0, 0x1fc, RZ, 0xc0, !PT ;  /* 0x000001fc00007812 */ /* 0x000fca00078ec0ff */
[----:B---3--:R-:W-:-:S04]  /*00a0*/  IMAD R13, R13, 0x400, R0 ;  /* 0x000004000d0d7824 */ /* 0x008fc800078e0200 */
[C---:B------:R-:W-:Y:S01]  /*00b0*/  IMAD.HI R0, R13.reuse, 0x5397829d, RZ ;  /* 0x5397829d0d007827 */ /* 0x040fe200078e02ff */
[----:B------:R-:W-:Y:S02]  /*00c0*/  IADD3 R8, R13, 0x200, RZ ;  /* 0x000002000d087810 */ /* 0x000fe40007ffe0ff */
[C---:B------:R-:W-:Y:S01]  /*00d0*/  ISETP.GE.AND P1, PT, R13.reuse, 0x18800, PT ;  /* 0x000188000d00780c */ /* 0x040fe20003f26270 */
[----:B--2---:R-:W-:Y:S01]  /*00e0*/  IMAD.WIDE R12, R13, 0x4, R4 ;  /* 0x000000040d0c7825 */ /* 0x004fe200078e0204 */
[----:B------:R-:W-:Y:S02]  /*00f0*/  SHF.R.U32.HI R7, RZ, 0x1f, R0 ;  /* 0x0000001fff077819 */ /* 0x000fe40000011600 */
[----:B------:R-:W-:Y:S02]  /*0100*/  CS2R R4, SRZ ;  /* 0x0000000000047805 */ /* 0x000fe4000001ff00 */
[C---:B------:R-:W-:Y:S01]  /*0110*/  ISETP.GE.AND P0, PT, R8.reuse, 0x18800, PT ;  /* 0x000188000800780c */ /* 0x040fe20003f06270 */
[----:B------:R-:W-:Y:S01]  /*0120*/  IMAD.HI R6, R8, 0x5397829d, RZ ;  /* 0x5397829d08067827 */ /* 0x000fe200078e02ff */
[----:B------:R-:W-:-:S04]  /*0130*/  LEA.HI.SX32 R7, R0, R7, 0x18 ;  /* 0x0000000700077211 */ /* 0x000fc800078fc2ff */
[----:B------:R-:W-:Y:S02]  /*0140*/  SHF.R.U32.HI R9, RZ, 0x1f, R6 ;  /* 0x0000001fff097819 */ /* 0x000fe40000011606 */
[----:B------:R-:W-:Y:S02]  /*0150*/  LEA.HI R0, R7, R7, RZ, 0x5 ;  /* 0x0000000707007211 */ /* 0x000fe400078f28ff */
[----:B------:R-:W-:Y:S02]  /*0160*/  LEA.HI.SX32 R9, R6, R9, 0x18 ;  /* 0x0000000906097211 */ /* 0x000fe400078fc2ff */
[----:B------:R-:W-:Y:S02]  /*0170*/  LOP3.LUT R0, R0, 0xffffffe0, RZ, 0xc0, !PT ;  /* 0xffffffe000007812 */ /* 0x000fe400078ec0ff */
[----:B------:R-:W-:-:S03]  /*0180*/  LEA.HI R6, R9, R9, RZ, 0x5 ;  /* 0x0000000909067211 */ /* 0x000fc600078f28ff */
[----:B------:R-:W-:Y:S01]  /*0190*/  IMAD.IADD R15, R7, 0x1, -R0 ;  /* 0x00000001070f7824 */ /* 0x000fe200078e0a00 */
[----:B------:R-:W-:Y:S01]  /*01a0*/  LOP3.LUT R6, R6, 0xffffffe0, RZ, 0xc0, !PT ;  /* 0xffffffe006067812 */ /* 0x000fe200078ec0ff */
[----:B------:R-:W-:Y:S02]  /*01b0*/  IMAD.MOV.U32 R0, RZ, RZ, RZ ;  /* 0x000000ffff007224 */ /* 0x000fe400078e00ff */
[--C-:B----4-:R-:W-:Y:S01]  /*01c0*/  IMAD.WIDE R14, R15, 0x4, R2.reuse ;  /* 0x000000040f0e7825 */ /* 0x110fe200078e0202 */
[----:B------:R-:W-:Y:S02]  /*01d0*/  IADD3 R9, R9, -R6, RZ ;  /* 0x8000000609097210 */ /* 0x000fe40007ffe0ff */
[----:B------:R-:W-:Y:S02]  /*01e0*/  CS2R R6, SRZ ;  /* 0x0000000000067805 */ /* 0x000fe4000001ff00 */
[----:B------:R-:W2:Y:S04]  /*01f0*/  @!P1 LDG.E.EL R17, desc[UR4][R14.64] ;  /* 0x000000040e119981 */ /* 0x000ea8000c2e1900 */
[----:B------:R-:W2:Y:S04]  /*0200*/  @!P1 LDG.E.128 R4, desc[UR4][R12.64] ;  /* 0x000000040c049981 */ /* 0x000ea8000c1e1d00 */
[----:B------:R-:W3:Y:S04]  /*0210*/  @!P1 LDG.E.EL R0, desc[UR4][R14.64] ;  /* 0x000000040e009981 */ /* 0x000ee8000c2e1900 */
[----:B------:R-:W4:Y:S01]  /*0220*/  @!P1 LDG.E.EL R19, desc[UR4][R14.64] ;  /* 0x000000040e139981 */ /* 0x000f22000c2e1900 */
[----:B------:R-:W-:Y:S01]  /*0230*/  HFMA2.MMA R21, -RZ, RZ, 0, 0 ;  /* 0x00000000ff157435 */ /* 0x000fe200000001ff */
[----:B------:R-:W-:-:S02]  /*0240*/  IMAD.WIDE R2, R9, 0x4, R2 ;  /* 0x0000000409027825 */ /* 0x000fc400078e0202 */
[----:B------:R1:W5:Y:S01]  /*0250*/  @!P1 LDG.E.EL R16, desc[UR4][R14.64] ;  /* 0x000000040e109981 */ /* 0x000362000c2e1900 */
[----:B------:R-:W-:Y:S02]  /*0260*/  CS2R R8, SRZ ;  /* 0x0000000000087805 */ /* 0x000fe4000001ff00 */
[----:B------:R-:W-:Y:S01]  /*0270*/  CS2R R10, SRZ ;  /* 0x00000000000a7805 */ /* 0x000fe2000001ff00 */
[----:B------:R-:W-:Y:S01]  /*0280*/  IMAD.MOV.U32 R23, RZ, RZ, RZ ;  /* 0x000000ffff177224 */ /* 0x000fe200078e00ff */
[----:B------:R-:W5:Y:S04]  /*0290*/  @!P0 LDG.E.EL R18, desc[UR4][R2.64] ;  /* 0x0000000402128981 */ /* 0x000f68000c2e1900 */
[----:B------:R-:W5:Y:S01]  /*02a0*/  @!P0 LDG.E.128 R8, desc[UR4][R12.64+0x800] ;  /* 0x000800040c088981 */ /* 0x000f62000c1e1d00 */
[----:B-1----:R-:W-:-:S03]  /*02b0*/  MOV R14, RZ ;  /* 0x000000ff000e7202 */ /* 0x002fc60000000f00 */
[----:B------:R-:W5:Y:S04]  /*02c0*/  @!P0 LDG.E.EL R21, desc[UR4][R2.64] ;  /* 0x0000000402158981 */ /* 0x000f68000c2e1900 */
[----:B------:R-:W5:Y:S04]  /*02d0*/  @!P0 LDG.E.EL R23, desc[UR4][R2.64] ;  /* 0x0000000402178981 */ /* 0x000f68000c2e1900 */
[----:B------:R-:W5:Y:S01]  /*02e0*/  @!P0 LDG.E.EL R14, desc[UR4][R2.64] ;  /* 0x00000004020e8981 */ /* 0x000f62000c2e1900 */
[----:B--2---:R-:W-:Y:S02]  /*02f0*/  FSETP.GT.AND P5, PT, R4, -R17, PT ;  /* 0x800000110400720b */ /* 0x004fe40003fa4000 */
[----:B---3--:R-:W-:-:S02]  /*0300*/  FSETP.GT.AND P6, PT, R5, -R0, PT ;  /* 0x800000000500720b */ /* 0x008fc40003fc4000 */
[----:B----4-:R-:W-:Y:S01]  /*0310*/  FSETP.GT.AND P2, PT, R6, -R19, PT ;  /* 0x800000130600720b */ /* 0x010fe20003f44000 */
[----:B------:R-:W-:Y:S01]  /*0320*/  FADD R4, R17, R4 ;  /* 0x0000000411047221 */ /* 0x000fe20000000000 */
[----:B-----5:R-:W-:Y:S01]  /*0330*/  FSETP.GT.AND P3, PT, R7, -R16, PT ;  /* 0x800000100700720b */ /* 0x020fe20003f64000 */
[----:B------:R-:W-:Y:S01]  /*0340*/  FADD R5, R0, R5 ;  /* 0x0000000500057221 */ /* 0x000fe20000000000 */
[----:B------:R-:W-:-:S05]  /*0350*/  FADD R6, R19, R6 ;  /* 0x0000000613067221 */ /* 0x000fca0000000000 */
[----:B------:R-:W-:Y:S02]  /*0360*/  @!P5 FMUL R4, R4, 0.20000000298023223877 ;  /* 0x3e4ccccd0404d820 */ /* 0x000fe40000400000 */
[----:B------:R-:W-:Y:S01]  /*0370*/  @!P6 FMUL R5, R5, 0.20000000298023223877 ;  /* 0x3e4ccccd0505e820 */ /* 0x000fe20000400000 */
[----:B------:R-:W-:Y:S01]  /*0380*/  FADD R7, R16, R7 ;  /* 0x0000000710077221 */ /* 0x000fe20000000000 */
[----:B------:R-:W-:Y:S01]  /*0390*/  FSETP.GT.AND P5, PT, R9, -R18, PT ;  /* 0x800000120900720b */ /* 0x000fe20003fa4000 */
[----:B------:R-:W-:Y:S01]  /*03a0*/  @!P2 FMUL R6, R6, 0.20000000298023223877 ;  /* 0x3e4ccccd0606a820 */ /* 0x000fe20000400000 */
[----:B------:R-:W-:Y:S02]  /*03b0*/  FSETP.GT.AND P4, PT, R8, -R21, PT ;  /* 0x800000150800720b */ /* 0x000fe40003f84000 */
[----:B------:R-:W-:Y:S02]  /*03c0*/  FSETP.GT.AND P6, PT, R10, -R23, PT ;  /* 0x800000170a00720b */ /* 0x000fe40003fc4000 */
[----:B------:R-:W-:Y:S01]  /*03d0*/  FSETP.GT.AND P2, PT, R11, -R14, PT ;  /* 0x8000000e0b00720b */ /* 0x000fe20003f44000 */
[----:B------:R-:W-:Y:S01]  /*03e0*/  @!P3 FMUL R7, R7, 0.20000000298023223877 ;  /* 0x3e4ccccd0707b820 */ /* 0x000fe20000400000 */
[----:B------:R-:W-:Y:S01]  /*03f0*/  FADD R8, R21, R8 ;  /* 0x0000000815087221 */ /* 0x000fe20000000000 */
[----:B------:R-:W-:Y:S01]  /*0400*/  FADD R9, R18, R9 ;  /* 0x0000000912097221 */ /* 0x000fe20000000000 */
[----:B------:R-:W-:Y:S01]  /*0410*/  FADD R10, R23, R10 ;  /* 0x0000000a170a7221 */ /* 0x000fe20000000000 */
[----:B------:R-:W-:Y:S01]  /*0420*/  FADD R11, R14, R11 ;  /* 0x0000000b0e0b7221 */ /* 0x000fe20000000000 */
[----:B------:R1:W-:Y:S03]  /*0430*/  @!P1 STG.E.128 desc[UR4][R12.64], R4 ;  /* 0x000000040c009986 */ /* 0x0003e6000c101d04 */
[----:B------:R-:W-:Y:S01]  /*0440*/  @!P4 FMUL R8, R8, 0.20000000298023223877 ;  /* 0x3e4ccccd0808c820 */ /* 0x000fe20000400000 */
[----:B------:R-:W-:Y:S01]  /*0450*/  @!P5 FMUL R9, R9, 0.20000000298023223877 ;  /* 0x3e4ccccd0909d820 */ /* 0x000fe20000400000 */
[----:B------:R-:W-:-:S02]  /*0460*/  @!P6 FMUL R10, R10, 0.20000000298023223877 ;  /* 0x3e4ccccd0a0ae820 */ /* 0x000fc40000400000 */
[----:B------:R-:W-:Y:S01]  /*0470*/  @!P2 FMUL R11, R11, 0.20000000298023223877 ;  /* 0x3e4ccccd0b0ba820 */ /* 0x000fe20000400000 */
[----:B------:R-:W-:Y:S06]  /*0480*/  @P0 EXIT ;  /* 0x000000000000094d */ /* 0x000fec0003800000 */
[----:B------:R-:W-:Y:S01]  /*0490*/  STG.E.128 desc[UR4][R12.64+0x800], R8 ;  /* 0x000800080c007986 */ /* 0x000fe2000c101d04 */
[----:B------:R-:W-:Y:S05]  /*04a0*/  EXIT ;  /* 0x000000000000794d */ /* 0x000fea0003800000 */
.L_x_0:
[----:B------:R-:W-:-:S00]  /*04b0*/  BRA `(.L_x_0) ;  /* 0xfffffffc00fc7947 */ /* 0x000fc0000383ffff */
[----:B------:R-:W-:-:S00]  /*04c0*/  NOP ;  /* 0x0000000000007918 */ /* 0x000fc00000000000 */
        /* <DEDUP_REMOVED lines=11> */
.L_x_1:


//--------------------- .nv.constant0.triton_poi_fused_convolution_leaky_relu_18 --------------------------
	.section	.nv.constant0.triton_poi_fused_convolution_leaky_relu_18,"a",@progbits
	.sectionflags	@""
	.align	4
.nv.constant0.triton_poi_fused_convolution_leaky_relu_18:
	.zero		548
